//
// Generated by NVIDIA NVVM Compiler
//
// Compiler Build ID: CL-36424714
// Cuda compilation tools, release 13.0, V13.0.88
// Based on NVVM 20.0.0
//

.version 9.0
.target sm_100
.address_size 64

	// .globl	_Z7vecMultPiS_

.visible .entry _Z7vecMultPiS_(
	.param .u64 .ptr .align 1 _Z7vecMultPiS__param_0,
	.param .u64 .ptr .align 1 _Z7vecMultPiS__param_1
)
{
	.reg .pred 	%p<2>;
	.reg .b32 	%r<7>;
	.reg .b64 	%rd<14>;

	ld.param.u64 	%rd7, [_Z7vecMultPiS__param_0];
	ld.param.u64 	%rd8, [_Z7vecMultPiS__param_1];
	cvta.to.global.u64 	%rd9, %rd8;
	cvta.to.global.u64 	%rd10, %rd7;
	mov.u32 	%r6, %tid.x;
	mul.wide.u32 	%rd11, %r6, 4;
	add.s64 	%rd13, %rd9, %rd11;
	add.s64 	%rd12, %rd10, %rd11;
$L__BB0_1:
	ld.global.u32 	%r4, [%rd12];
	shl.b32 	%r5, %r4, 1;
	st.global.u32 	[%rd13], %r5;
	add.s32 	%r3, %r6, 256;
	add.s64 	%rd13, %rd13, 1024;
	add.s64 	%rd12, %rd12, 1024;
	setp.lt.u32 	%p1, %r6, 1058;
	mov.u32 	%r6, %r3;
	@%p1 bra 	$L__BB0_1;
	ret;

}


// ===== COMPILED SASS (sm_100) =====

	.target	sm_100

	.elftype	@"ET_EXEC"


//--------------------- .note.nv.tkinfo           --------------------------
	.section	.note.nv.tkinfo,"",@"SHT_NOTE"
	.sectionflags	@"SHF_NOTE_NV_TKINFO"
	.tkinfo
        /*0018*/ 	.word	0x00000002
        /*0030*/ 	.string	""
        /*0030*/ 	.string	"ptxas"
        /*0030*/ 	.string	"Cuda compilation tools, release 13.0, V13.0.88"
        /*0030*/ 	.string	"Build cuda_13.0.r13.0/compiler.36424714_0"
        /*0030*/ 	.string	"-arch sm_100 -m 64 "



//--------------------- .note.nv.cuinfo           --------------------------
	.section	.note.nv.cuinfo,"",@"SHT_NOTE"
	.sectionflags	@"SHF_NOTE_NV_CUINFO"
        /*0018*/ 	.short	0x0002
        /*001a*/ 	.short	0x0064
        /*001c*/ 	.short	0x0082
	.zero		2


//--------------------- .nv.info                  --------------------------
	.section	.nv.info,"",@"SHT_CUDA_INFO"
	.align	4


	//----- nvinfo : EIATTR_REGCOUNT
	.align		4
        /*0000*/ 	.byte	0x04, 0x2f
        /*0002*/ 	.short	(.L_1 - .L_0)
	.align		4
.L_0:
        /*0004*/ 	.word	index@(_Z7vecMultPiS_)
        /*0008*/ 	.word	0x0000000e


	//----- nvinfo : EIATTR_FRAME_SIZE
	.align		4
.L_1:
        /*000c*/ 	.byte	0x04, 0x11
        /*000e*/ 	.short	(.L_3 - .L_2)
	.align		4
.L_2:
        /*0010*/ 	.word	index@(_Z7vecMultPiS_)
        /*0014*/ 	.word	0x00000000


	//----- nvinfo : EIATTR_MIN_STACK_SIZE
	.align		4
.L_3:
        /*0018*/ 	.byte	0x04, 0x12
        /*001a*/ 	.short	(.L_5 - .L_4)
	.align		4
.L_4:
        /*001c*/ 	.word	index@(_Z7vecMultPiS_)
        /*0020*/ 	.word	0x00000000
.L_5:


//--------------------- .nv.compat                --------------------------
	.section	.nv.compat,"",@"SHT_CUDA_COMPAT_INFO"
	.align	4
        /*0000*/ 	.byte	0x02, 0x09, 0x00, 0x00, 0x02, 0x02, 0x01, 0x00, 0x02, 0x05, 0x05, 0x00, 0x03, 0x07, 0x01, 0x01
        /*0010*/ 	.byte	0x02, 0x03, 0x00, 0x00, 0x02, 0x06, 0x01, 0x00, 0x04, 0x0b, 0x08, 0x00, 0x09, 0x00, 0x00, 0x00
        /*0020*/ 	.byte	0x00, 0x00, 0x00, 0x00


//--------------------- .nv.info._Z7vecMultPiS_   --------------------------
	.section	.nv.info._Z7vecMultPiS_,"",@"SHT_CUDA_INFO"
	.sectionflags	@""
	.align	4


	//----- nvinfo : EIATTR_CUDA_API_VERSION
	.align		4
        /*0000*/ 	.byte	0x04, 0x37
        /*0002*/ 	.short	(.L_7 - .L_6)
.L_6:
        /*0004*/ 	.word	0x00000082


	//----- nvinfo : EIATTR_KPARAM_INFO
	.align		4
.L_7:
        /*0008*/ 	.byte	0x04, 0x17
        /*000a*/ 	.short	(.L_9 - .L_8)
.L_8:
        /*000c*/ 	.word	0x00000000
        /*0010*/ 	.short	0x0001
        /*0012*/ 	.short	0x0008
        /*0014*/ 	.byte	0x00, 0xf5, 0x21, 0x00


	//----- nvinfo : EIATTR_KPARAM_INFO
	.align		4
.L_9:
        /*0018*/ 	.byte	0x04, 0x17
        /*001a*/ 	.short	(.L_11 - .L_10)
.L_10:
        /*001c*/ 	.word	0x00000000
        /*0020*/ 	.short	0x0000
        /*0022*/ 	.short	0x0000
        /*0024*/ 	.byte	0x00, 0xf5, 0x21, 0x00


	//----- nvinfo : EIATTR_SPARSE_MMA_MASK
	.align		4
.L_11:
        /*0028*/ 	.byte	0x03, 0x50
        /*002a*/ 	.short	0x0000


	//----- nvinfo : EIATTR_MAXREG_COUNT
	.align		4
        /*002c*/ 	.byte	0x03, 0x1b
        /*002e*/ 	.short	0x00ff


	//----- nvinfo : EIATTR_MERCURY_ISA_VERSION
	.align		4
        /*0030*/ 	.byte	0x03, 0x5f
        /*0032*/ 	.short	0x0101


	//----- nvinfo : EIATTR_VRC_CTA_INIT_COUNT
	.align		4
        /*0034*/ 	.byte	0x02, 0x4a
	.zero		1
	.zero		1


	//----- nvinfo : EIATTR_EXIT_INSTR_OFFSETS
	.align		4
        /*0038*/ 	.byte	0x04, 0x1c
        /*003a*/ 	.short	(.L_13 - .L_12)


	//   ....[0]....
.L_12:
        /*003c*/ 	.word	0x00000180


	//----- nvinfo : EIATTR_CRS_STACK_SIZE
	.align		4
.L_13:
        /*0040*/ 	.byte	0x04, 0x1e
        /*0042*/ 	.short	(.L_15 - .L_14)
.L_14:
        /*0044*/ 	.word	0x00000000


	//----- nvinfo : EIATTR_CBANK_PARAM_SIZE
	.align		4
.L_15:
        /*0048*/ 	.byte	0x03, 0x19
        /*004a*/ 	.short	0x0010


	//----- nvinfo : EIATTR_PARAM_CBANK
	.align		4
        /*004c*/ 	.byte	0x04, 0x0a
        /*004e*/ 	.short	(.L_17 - .L_16)
	.align		4
.L_16:
        /*0050*/ 	.word	index@(.nv.constant0._Z7vecMultPiS_)
        /*0054*/ 	.short	0x0380
        /*0056*/ 	.short	0x0010


	//----- nvinfo : EIATTR_SW_WAR
	.align		4
.L_17:
        /*0058*/ 	.byte	0x04, 0x36
        /*005a*/ 	.short	(.L_19 - .L_18)
.L_18:
        /*005c*/ 	.word	0x00000008
.L_19:


//--------------------- .nv.callgraph             --------------------------
	.section	.nv.callgraph,"",@"SHT_CUDA_CALLGRAPH"
	.align	4
	.sectionentsize	8
	.align		4
        /*0000*/ 	.word	0x00000000
	.align		4
        /*0004*/ 	.word	0xffffffff
	.align		4
        /*0008*/ 	.word	0x00000000
	.align		4
        /*000c*/ 	.word	0xfffffffe
	.align		4
        /*0010*/ 	.word	0x00000000
	.align		4
        /*0014*/ 	.word	0xfffffffd
	.align		4
        /*0018*/ 	.word	0x00000000
	.align		4
        /*001c*/ 	.word	0xfffffffc


//--------------------- .text._Z7vecMultPiS_      --------------------------
	.section	.text._Z7vecMultPiS_,"ax",@progbits
	.align	128
        .global         _Z7vecMultPiS_
        .type           _Z7vecMultPiS_,@function
        .size           _Z7vecMultPiS_,(.L_x_2 - _Z7vecMultPiS_)
        .other          _Z7vecMultPiS_,@"STO_CUDA_ENTRY STV_DEFAULT"
_Z7vecMultPiS_:
.text._Z7vecMultPiS_:
[----:B------:R-:W-:Y:S01]  /*0000*/  LDC R1, c[0x0][0x37c] ;  /* 0x0000df00ff017b82 */ /* 0x000fe20000000800 */
[----:B------:R-:W0:Y:S07]  /*0010*/  S2R R7, SR_TID.X ;  /* 0x0000000000077919 */ /* 0x000e2e0000002100 */
[----:B------:R-:W0:Y:S01]  /*0020*/  LDC.64 R2, c[0x0][0x388] ;  /* 0x0000e200ff027b82 */ /* 0x000e220000000a00 */
[----:B------:R-:W1:Y:S07]  /*0030*/  LDCU.64 UR4, c[0x0][0x358] ;  /* 0x00006b00ff0477ac */ /* 0x000e6e0008000a00 */
[----:B------:R-:W2:Y:S01]  /*0040*/  LDC.64 R4, c[0x0][0x380] ;  /* 0x0000e000ff047b82 */ /* 0x000ea20000000a00 */
[----:B0-----:R-:W-:-:S04]  /*0050*/  IMAD.WIDE.U32 R2, R7, 0x4, R2 ;  /* 0x0000000407027825 */ /* 0x001fc800078e0002 */
[----:B--2---:R-:W-:Y:S01]  /*0060*/  IMAD.WIDE.U32 R4, R7, 0x4, R4 ;  /* 0x0000000407047825 */ /* 0x004fe200078e0004 */
[----:B------:R-:W-:-:S03]  /*0070*/  MOV R11, R3 ;  /* 0x00000003000b7202 */ /* 0x000fc60000000f00 */
[----:B------:R-:W-:Y:S02]  /*0080*/  IMAD.MOV.U32 R6, RZ, RZ, R2 ;  /* 0x000000ffff067224 */ /* 0x000fe400078e0002 */
[----:B-1----:R-:W-:-:S07]  /*0090*/  IMAD.MOV.U32 R9, RZ, RZ, R5 ;  /* 0x000000ffff097224 */ /* 0x002fce00078e0005 */
.L_x_0:
[----:B0-----:R-:W-:Y:S01]  /*00a0*/  MOV R2, R4 ;  /* 0x0000000400027202 */ /* 0x001fe20000000f00 */
[----:B------:R-:W-:-:S05]  /*00b0*/  IMAD.MOV.U32 R3, RZ, RZ, R9 ;  /* 0x000000ffff037224 */ /* 0x000fca00078e0009 */
[----:B------:R0:W2:Y:S01]  /*00c0*/  LDG.E R0, desc[UR4][R2.64] ;  /* 0x0000000402007981 */ /* 0x0000a2000c1e1900 */
[C---:B------:R-:W-:Y:S01]  /*00d0*/  ISETP.GE.U32.AND P0, PT, R7.reuse, 0x422, PT ;  /* 0x000004220700780c */ /* 0x040fe20003f06070 */
[----:B------:R-:W-:Y:S01]  /*00e0*/  VIADD R7, R7, 0x100 ;  /* 0x0000010007077836 */ /* 0x000fe20000000000 */
[----:B------:R-:W-:-:S05]  /*00f0*/  IADD3 R4, P2, PT, R4, 0x400, RZ ;  /* 0x0000040004047810 */ /* 0x000fca0007f5e0ff */
[----:B------:R-:W-:Y:S02]  /*0100*/  IMAD.X R9, RZ, RZ, R9, P2 ;  /* 0x000000ffff097224 */ /* 0x000fe400010e0609 */
[----:B0-----:R-:W-:Y:S01]  /*0110*/  IMAD.MOV.U32 R2, RZ, RZ, R6 ;  /* 0x000000ffff027224 */ /* 0x001fe200078e0006 */
[----:B------:R-:W-:Y:S02]  /*0120*/  MOV R3, R11 ;  /* 0x0000000b00037202 */ /* 0x000fe40000000f00 */
[----:B------:R-:W-:-:S04]  /*0130*/  IADD3 R6, P1, PT, R6, 0x400, RZ ;  /* 0x0000040006067810 */ /* 0x000fc80007f3e0ff */
[----:B------:R-:W-:Y:S02]  /*0140*/  IADD3.X R11, PT, PT, RZ, R11, RZ, P1, !PT ;  /* 0x0000000bff0b7210 */ /* 0x000fe40000ffe4ff */
[----:B--2---:R-:W-:-:S05]  /*0150*/  SHF.L.U32 R5, R0, 0x1, RZ ;  /* 0x0000000100057819 */ /* 0x004fca00000006ff */
[----:B------:R0:W-:Y:S01]  /*0160*/  STG.E desc[UR4][R2.64], R5 ;  /* 0x0000000502007986 */ /* 0x0001e2000c101904 */
[----:B------:R-:W-:Y:S05]  /*0170*/  @!P0 BRA `(.L_x_0) ;  /* 0xfffffffc00c88947 */ /* 0x000fea000383ffff */
[----:B------:R-:W-:Y:S05]  /*0180*/  EXIT ;  /* 0x000000000000794d */ /* 0x000fea0003800000 */
.L_x_1:
[----:B------:R-:W-:-:S00]  /*0190*/  BRA `(.L_x_1) ;  /* 0xfffffffc00fc7947 */ /* 0x000fc0000383ffff */
[----:B------:R-:W-:-:S00]  /*01a0*/  NOP ;  /* 0x0000000000007918 */ /* 0x000fc00000000000 */
        /* <DEDUP_REMOVED lines=13> */
.L_x_2:


//--------------------- .nv.shared.reserved.0     --------------------------
	.section	.nv.shared.reserved.0,"aw",@nobits
	.weak		__nv_reservedSMEM_offset_0_alias
	.size		__nv_reservedSMEM_offset_0_alias, 0, 64
	.other		__nv_reservedSMEM_offset_0_alias,@"STO_CUDA_RESERVED_SHARED STV_DEFAULT"
__nv_reservedSMEM_offset_0_alias:
	.zero		0
	.zero		64


//--------------------- .nv.constant0._Z7vecMultPiS_ --------------------------
	.section	.nv.constant0._Z7vecMultPiS_,"a",@progbits
	.sectionflags	@""
	.align	4
.nv.constant0._Z7vecMultPiS_:
	.zero		912


//--------------------- SYMBOLS --------------------------

	.type		.nv.reservedSmem.offset0,@object
	.size		.nv.reservedSmem.offset0,0x4
